//
// Generated by NVIDIA NVVM Compiler
//
// Compiler Build ID: CL-36424714
// Cuda compilation tools, release 13.0, V13.0.88
// Based on NVVM 20.0.0
//

.version 9.0
.target sm_100
.address_size 64

	// .globl	_Z6VecAddPfj

.visible .entry _Z6VecAddPfj(
	.param .u64 .ptr .align 1 _Z6VecAddPfj_param_0,
	.param .u32 _Z6VecAddPfj_param_1
)
{
	.reg .pred 	%p<3>;
	.reg .b32 	%r<7>;
	.reg .b32 	%f<2>;
	.reg .b64 	%rd<5>;
	.reg .b64 	%fd<2>;

	ld.param.u64 	%rd2, [_Z6VecAddPfj_param_0];
	ld.param.u32 	%r2, [_Z6VecAddPfj_param_1];
	mov.u32 	%r3, %tid.x;
	mov.u32 	%r4, %ntid.x;
	mov.u32 	%r5, %ctaid.x;
	mad.lo.s32 	%r1, %r4, %r5, %r3;
	setp.ge.u32 	%p1, %r1, %r2;
	@%p1 bra 	$L__BB0_3;
	cvta.to.global.u64 	%rd3, %rd2;
	mul.wide.s32 	%rd4, %r1, 4;
	add.s64 	%rd1, %rd3, %rd4;
	ld.global.f32 	%f1, [%rd1];
	cvt.f64.f32 	%fd1, %f1;
	setp.geu.f64 	%p2, %fd1, 0d3FDCCCCCCCCCCCCD;
	@%p2 bra 	$L__BB0_3;
	mov.b32 	%r6, 897988541;
	st.global.u32 	[%rd1], %r6;
$L__BB0_3:
	ret;

}


// ===== COMPILED SASS (sm_100) =====

	.target	sm_100

	.elftype	@"ET_EXEC"


//--------------------- .note.nv.tkinfo           --------------------------
	.section	.note.nv.tkinfo,"",@"SHT_NOTE"
	.sectionflags	@"SHF_NOTE_NV_TKINFO"
	.tkinfo
        /*0018*/ 	.word	0x00000002
        /*0030*/ 	.string	""
        /*0030*/ 	.string	"ptxas"
        /*0030*/ 	.string	"Cuda compilation tools, release 13.0, V13.0.88"
        /*0030*/ 	.string	"Build cuda_13.0.r13.0/compiler.36424714_0"
        /*0030*/ 	.string	"-arch sm_100 -m 64 "



//--------------------- .note.nv.cuinfo           --------------------------
	.section	.note.nv.cuinfo,"",@"SHT_NOTE"
	.sectionflags	@"SHF_NOTE_NV_CUINFO"
        /*0018*/ 	.short	0x0002
        /*001a*/ 	.short	0x0064
        /*001c*/ 	.short	0x0082
	.zero		2


//--------------------- .nv.info                  --------------------------
	.section	.nv.info,"",@"SHT_CUDA_INFO"
	.align	4


	//----- nvinfo : EIATTR_REGCOUNT
	.align		4
        /*0000*/ 	.byte	0x04, 0x2f
        /*0002*/ 	.short	(.L_1 - .L_0)
	.align		4
.L_0:
        /*0004*/ 	.word	index@(_Z6VecAddPfj)
        /*0008*/ 	.word	0x00000008


	//----- nvinfo : EIATTR_FRAME_SIZE
	.align		4
.L_1:
        /*000c*/ 	.byte	0x04, 0x11
        /*000e*/ 	.short	(.L_3 - .L_2)
	.align		4
.L_2:
        /*0010*/ 	.word	index@(_Z6VecAddPfj)
        /*0014*/ 	.word	0x00000000


	//----- nvinfo : EIATTR_MIN_STACK_SIZE
	.align		4
.L_3:
        /*0018*/ 	.byte	0x04, 0x12
        /*001a*/ 	.short	(.L_5 - .L_4)
	.align		4
.L_4:
        /*001c*/ 	.word	index@(_Z6VecAddPfj)
        /*0020*/ 	.word	0x00000000
.L_5:


//--------------------- .nv.compat                --------------------------
	.section	.nv.compat,"",@"SHT_CUDA_COMPAT_INFO"
	.align	4
        /*0000*/ 	.byte	0x02, 0x09, 0x00, 0x00, 0x02, 0x02, 0x01, 0x00, 0x02, 0x05, 0x05, 0x00, 0x03, 0x07, 0x01, 0x01
        /*0010*/ 	.byte	0x02, 0x03, 0x00, 0x00, 0x02, 0x06, 0x01, 0x00, 0x04, 0x0b, 0x08, 0x00, 0x01, 0x00, 0x00, 0x00
        /*0020*/ 	.byte	0x00, 0x00, 0x00, 0x00


//--------------------- .nv.info._Z6VecAddPfj     --------------------------
	.section	.nv.info._Z6VecAddPfj,"",@"SHT_CUDA_INFO"
	.sectionflags	@""
	.align	4


	//----- nvinfo : EIATTR_CUDA_API_VERSION
	.align		4
        /*0000*/ 	.byte	0x04, 0x37
        /*0002*/ 	.short	(.L_7 - .L_6)
.L_6:
        /*0004*/ 	.word	0x00000082


	//----- nvinfo : EIATTR_KPARAM_INFO
	.align		4
.L_7:
        /*0008*/ 	.byte	0x04, 0x17
        /*000a*/ 	.short	(.L_9 - .L_8)
.L_8:
        /*000c*/ 	.word	0x00000000
        /*0010*/ 	.short	0x0001
        /*0012*/ 	.short	0x0008
        /*0014*/ 	.byte	0x00, 0xf0, 0x11, 0x00


	//----- nvinfo : EIATTR_KPARAM_INFO
	.align		4
.L_9:
        /*0018*/ 	.byte	0x04, 0x17
        /*001a*/ 	.short	(.L_11 - .L_10)
.L_10:
        /*001c*/ 	.word	0x00000000
        /*0020*/ 	.short	0x0000
        /*0022*/ 	.short	0x0000
        /*0024*/ 	.byte	0x00, 0xf5, 0x21, 0x00


	//----- nvinfo : EIATTR_SPARSE_MMA_MASK
	.align		4
.L_11:
        /*0028*/ 	.byte	0x03, 0x50
        /*002a*/ 	.short	0x0000


	//----- nvinfo : EIATTR_MAXREG_COUNT
	.align		4
        /*002c*/ 	.byte	0x03, 0x1b
        /*002e*/ 	.short	0x00ff


	//----- nvinfo : EIATTR_MERCURY_ISA_VERSION
	.align		4
        /*0030*/ 	.byte	0x03, 0x5f
        /*0032*/ 	.short	0x0101


	//----- nvinfo : EIATTR_VRC_CTA_INIT_COUNT
	.align		4
        /*0034*/ 	.byte	0x02, 0x4a
	.zero		1
	.zero		1


	//----- nvinfo : EIATTR_EXIT_INSTR_OFFSETS
	.align		4
        /*0038*/ 	.byte	0x04, 0x1c
        /*003a*/ 	.short	(.L_13 - .L_12)


	//   ....[0]....
.L_12:
        /*003c*/ 	.word	0x00000070


	//   ....[1]....
        /*0040*/ 	.word	0x00000100


	//   ....[2]....
        /*0044*/ 	.word	0x00000130


	//----- nvinfo : EIATTR_CBANK_PARAM_SIZE
	.align		4
.L_13:
        /*0048*/ 	.byte	0x03, 0x19
        /*004a*/ 	.short	0x000c


	//----- nvinfo : EIATTR_PARAM_CBANK
	.align		4
        /*004c*/ 	.byte	0x04, 0x0a
        /*004e*/ 	.short	(.L_15 - .L_14)
	.align		4
.L_14:
        /*0050*/ 	.word	index@(.nv.constant0._Z6VecAddPfj)
        /*0054*/ 	.short	0x0380
        /*0056*/ 	.short	0x000c


	//----- nvinfo : EIATTR_SW_WAR
	.align		4
.L_15:
        /*0058*/ 	.byte	0x04, 0x36
        /*005a*/ 	.short	(.L_17 - .L_16)
.L_16:
        /*005c*/ 	.word	0x00000008
.L_17:


//--------------------- .nv.callgraph             --------------------------
	.section	.nv.callgraph,"",@"SHT_CUDA_CALLGRAPH"
	.align	4
	.sectionentsize	8
	.align		4
        /*0000*/ 	.word	0x00000000
	.align		4
        /*0004*/ 	.word	0xffffffff
	.align		4
        /*0008*/ 	.word	0x00000000
	.align		4
        /*000c*/ 	.word	0xfffffffe
	.align		4
        /*0010*/ 	.word	0x00000000
	.align		4
        /*0014*/ 	.word	0xfffffffd
	.align		4
        /*0018*/ 	.word	0x00000000
	.align		4
        /*001c*/ 	.word	0xfffffffc


//--------------------- .text._Z6VecAddPfj        --------------------------
	.section	.text._Z6VecAddPfj,"ax",@progbits
	.align	128
        .global         _Z6VecAddPfj
        .type           _Z6VecAddPfj,@function
        .size           _Z6VecAddPfj,(.L_x_1 - _Z6VecAddPfj)
        .other          _Z6VecAddPfj,@"STO_CUDA_ENTRY STV_DEFAULT"
_Z6VecAddPfj:
.text._Z6VecAddPfj:
[----:B------:R-:W-:Y:S01]  /*0000*/  LDC R1, c[0x0][0x37c] ;  /* 0x0000df00ff017b82 */ /* 0x000fe20000000800 */
[----:B------:R-:W0:Y:S01]  /*0010*/  S2R R5, SR_TID.X ;  /* 0x0000000000057919 */ /* 0x000e220000002100 */
[----:B------:R-:W0:Y:S01]  /*0020*/  LDCU UR4, c[0x0][0x360] ;  /* 0x00006c00ff0477ac */ /* 0x000e220008000800 */
[----:B------:R-:W0:Y:S01]  /*0030*/  S2R R0, SR_CTAID.X ;  /* 0x0000000000007919 */ /* 0x000e220000002500 */
[----:B------:R-:W1:Y:S01]  /*0040*/  LDCU UR5, c[0x0][0x388] ;  /* 0x00007100ff0577ac */ /* 0x000e620008000800 */
[----:B0-----:R-:W-:-:S05]  /*0050*/  IMAD R5, R0, UR4, R5 ;  /* 0x0000000400057c24 */ /* 0x001fca000f8e0205 */
[----:B-1----:R-:W-:-:S13]  /*0060*/  ISETP.GE.U32.AND P0, PT, R5, UR5, PT ;  /* 0x0000000505007c0c */ /* 0x002fda000bf06070 */
[----:B------:R-:W-:Y:S05]  /*0070*/  @P0 EXIT ;  /* 0x000000000000094d */ /* 0x000fea0003800000 */
[----:B------:R-:W0:Y:S01]  /*0080*/  LDC.64 R2, c[0x0][0x380] ;  /* 0x0000e000ff027b82 */ /* 0x000e220000000a00 */
[----:B------:R-:W1:Y:S01]  /*0090*/  LDCU.64 UR4, c[0x0][0x358] ;  /* 0x00006b00ff0477ac */ /* 0x000e620008000a00 */
[----:B0-----:R-:W-:-:S05]  /*00a0*/  IMAD.WIDE R2, R5, 0x4, R2 ;  /* 0x0000000405027825 */ /* 0x001fca00078e0202 */
[----:B-1----:R-:W2:Y:S01]  /*00b0*/  LDG.E R4, desc[UR4][R2.64] ;  /* 0x0000000402047981 */ /* 0x002ea2000c1e1900 */
[----:B------:R-:W-:Y:S01]  /*00c0*/  UMOV UR6, 0xcccccccd ;  /* 0xcccccccd00067882 */ /* 0x000fe20000000000 */
[----:B------:R-:W-:Y:S01]  /*00d0*/  UMOV UR7, 0x3fdccccc ;  /* 0x3fdccccc00077882 */ /* 0x000fe20000000000 */
[----:B--2---:R-:W0:Y:S02]  /*00e0*/  F2F.F64.F32 R4, R4 ;  /* 0x0000000400047310 */ /* 0x004e240000201800 */
[----:B0-----:R-:W-:-:S14]  /*00f0*/  DSETP.GEU.AND P0, PT, R4, UR6, PT ;  /* 0x0000000604007e2a */ /* 0x001fdc000bf0e000 */
[----:B------:R-:W-:Y:S05]  /*0100*/  @P0 EXIT ;  /* 0x000000000000094d */ /* 0x000fea0003800000 */
[----:B------:R-:W-:-:S05]  /*0110*/  MOV R5, 0x358637bd ;  /* 0x358637bd00057802 */ /* 0x000fca0000000f00 */
[----:B------:R-:W-:Y:S01]  /*0120*/  STG.E desc[UR4][R2.64], R5 ;  /* 0x0000000502007986 */ /* 0x000fe2000c101904 */
[----:B------:R-:W-:Y:S05]  /*0130*/  EXIT ;  /* 0x000000000000794d */ /* 0x000fea0003800000 */
.L_x_0:
[----:B------:R-:W-:-:S00]  /*0140*/  BRA `(.L_x_0) ;  /* 0xfffffffc00fc7947 */ /* 0x000fc0000383ffff */
[----:B------:R-:W-:-:S00]  /*0150*/  NOP ;  /* 0x0000000000007918 */ /* 0x000fc00000000000 */
        /* <DEDUP_REMOVED lines=10> */
.L_x_1:


//--------------------- .nv.shared.reserved.0     --------------------------
	.section	.nv.shared.reserved.0,"aw",@nobits
	.weak		__nv_reservedSMEM_offset_0_alias
	.size		__nv_reservedSMEM_offset_0_alias, 0, 64
	.other		__nv_reservedSMEM_offset_0_alias,@"STO_CUDA_RESERVED_SHARED STV_DEFAULT"
__nv_reservedSMEM_offset_0_alias:
	.zero		0
	.zero		64


//--------------------- .nv.constant0._Z6VecAddPfj --------------------------
	.section	.nv.constant0._Z6VecAddPfj,"a",@progbits
	.sectionflags	@""
	.align	4
.nv.constant0._Z6VecAddPfj:
	.zero		908


//--------------------- SYMBOLS --------------------------

	.type		.nv.reservedSmem.offset0,@object
	.size		.nv.reservedSmem.offset0,0x4
